	.headerflags	@"EF_CUDA_TEXMODE_UNIFIED EF_CUDA_64BIT_ADDRESS EF_CUDA_ACCELERATORS EF_CUDA_SM90 EF_CUDA_VIRTUAL_SM(EF_CUDA_SM90)"
	.elftype	@"ET_EXEC"


//--------------------- .nv.info                  --------------------------
	.section	.nv.info,"",@"SHT_CUDA_INFO"
	.align	4


	//----- nvinfo : EIATTR_REGCOUNT
	.align		4
        /*0000*/ 	.byte	0x04, 0x2f
        /*0002*/ 	.short	(.L_3 - .L_2)
	.align		4
.L_2:
        /*0004*/ 	.word	index@(triton_poi_fused__native_batch_norm_legit_no_training_add_convolution_relu_61)
        /*0008*/ 	.word	0x0000001b


	//----- nvinfo : EIATTR_MIN_STACK_SIZE
	.align		4
.L_3:
        /*000c*/ 	.byte	0x04, 0x12
        /*000e*/ 	.short	(.L_5 - .L_4)
	.align		4
.L_4:
        /*0010*/ 	.word	index@(triton_poi_fused__native_batch_norm_legit_no_training_add_convolution_relu_61)
        /*0014*/ 	.word	0x00000000


	//----- nvinfo : EIATTR_FRAME_SIZE
	.align		4
.L_5:
        /*0018*/ 	.byte	0x04, 0x11
        /*001a*/ 	.short	(.L_7 - .L_6)
	.align		4
.L_6:
        /*001c*/ 	.word	index@(triton_poi_fused__native_batch_norm_legit_no_training_add_convolution_relu_61)
        /*0020*/ 	.word	0x00000000


	//----- nvinfo : EIATTR_MIN_STACK_SIZE
	.align		4
.L_7:
        /*0024*/ 	.byte	0x04, 0x12
        /*0026*/ 	.short	(.L_9 - .L_8)
	.align		4
.L_8:
        /*0028*/ 	.word	index@(triton_poi_fused__native_batch_norm_legit_no_training_add_convolution_relu_61)
        /*002c*/ 	.word	0x00000000
.L_9:


//--------------------- .nv.info.triton_poi_fused__native_batch_norm_legit_no_training_add_convolution_relu_61 --------------------------
	.section	.nv.info.triton_poi_fused__native_batch_norm_legit_no_training_add_convolution_relu_61,"",@"SHT_CUDA_INFO"
	.sectionflags	@""
	.align	4


	//----- nvinfo : EIATTR_CUDA_API_VERSION
	.align		4
        /*0000*/ 	.byte	0x04, 0x37
        /*0002*/ 	.short	(.L_11 - .L_10)
.L_10:
        /*0004*/ 	.word	0x0000007c


	//----- nvinfo : EIATTR_KPARAM_INFO
	.align		4
.L_11:
        /*0008*/ 	.byte	0x04, 0x17
        /*000a*/ 	.short	(.L_13 - .L_12)
.L_12:
        /*000c*/ 	.word	0x00000000
        /*0010*/ 	.short	0x0008
        /*0012*/ 	.short	0x0040
        /*0014*/ 	.byte	0x00, 0xf0, 0x11, 0x00


	//----- nvinfo : EIATTR_KPARAM_INFO
	.align		4
.L_13:
        /*0018*/ 	.byte	0x04, 0x17
        /*001a*/ 	.short	(.L_15 - .L_14)
.L_14:
        /*001c*/ 	.word	0x00000000
        /*0020*/ 	.short	0x0007
        /*0022*/ 	.short	0x0038
        /*0024*/ 	.byte	0x00, 0xf4, 0x21, 0x00


	//----- nvinfo : EIATTR_KPARAM_INFO
	.align		4
.L_15:
        /*0028*/ 	.byte	0x04, 0x17
        /*002a*/ 	.short	(.L_17 - .L_16)
.L_16:
        /*002c*/ 	.word	0x00000000
        /*0030*/ 	.short	0x0006
        /*0032*/ 	.short	0x0030
        /*0034*/ 	.byte	0x00, 0xf4, 0x21, 0x00


	//----- nvinfo : EIATTR_KPARAM_INFO
	.align		4
.L_17:
        /*0038*/ 	.byte	0x04, 0x17
        /*003a*/ 	.short	(.L_19 - .L_18)
.L_18:
        /*003c*/ 	.word	0x00000000
        /*0040*/ 	.short	0x0005
        /*0042*/ 	.short	0x0028
        /*0044*/ 	.byte	0x00, 0xf4, 0x21, 0x00


	//----- nvinfo : EIATTR_KPARAM_INFO
	.align		4
.L_19:
        /*0048*/ 	.byte	0x04, 0x17
        /*004a*/ 	.short	(.L_21 - .L_20)
.L_20:
        /*004c*/ 	.word	0x00000000
        /*0050*/ 	.short	0x0004
        /*0052*/ 	.short	0x0020
        /*0054*/ 	.byte	0x00, 0xf4, 0x21, 0x00


	//----- nvinfo : EIATTR_KPARAM_INFO
	.align		4
.L_21:
        /*0058*/ 	.byte	0x04, 0x17
        /*005a*/ 	.short	(.L_23 - .L_22)
.L_22:
        /*005c*/ 	.word	0x00000000
        /*0060*/ 	.short	0x0003
        /*0062*/ 	.short	0x0018
        /*0064*/ 	.byte	0x00, 0xf4, 0x21, 0x00


	//----- nvinfo : EIATTR_KPARAM_INFO
	.align		4
.L_23:
        /*0068*/ 	.byte	0x04, 0x17
        /*006a*/ 	.short	(.L_25 - .L_24)
.L_24:
        /*006c*/ 	.word	0x00000000
        /*0070*/ 	.short	0x0002
        /*0072*/ 	.short	0x0010
        /*0074*/ 	.byte	0x00, 0xf4, 0x21, 0x00


	//----- nvinfo : EIATTR_KPARAM_INFO
	.align		4
.L_25:
        /*0078*/ 	.byte	0x04, 0x17
        /*007a*/ 	.short	(.L_27 - .L_26)
.L_26:
        /*007c*/ 	.word	0x00000000
        /*0080*/ 	.short	0x0001
        /*0082*/ 	.short	0x0008
        /*0084*/ 	.byte	0x00, 0xf4, 0x21, 0x00


	//----- nvinfo : EIATTR_KPARAM_INFO
	.align		4
.L_27:
        /*0088*/ 	.byte	0x04, 0x17
        /*008a*/ 	.short	(.L_29 - .L_28)
.L_28:
        /*008c*/ 	.word	0x00000000
        /*0090*/ 	.short	0x0000
        /*0092*/ 	.short	0x0000
        /*0094*/ 	.byte	0x00, 0xf4, 0x21, 0x00


	//----- nvinfo : EIATTR_SPARSE_MMA_MASK
	.align		4
.L_29:
        /*0098*/ 	.byte	0x03, 0x50
        /*009a*/ 	.short	0x0000


	//----- nvinfo : EIATTR_MAXREG_COUNT
	.align		4
        /*009c*/ 	.byte	0x03, 0x1b
        /*009e*/ 	.short	0x00ff


	//----- nvinfo : EIATTR_EXIT_INSTR_OFFSETS
	.align		4
        /*00a0*/ 	.byte	0x04, 0x1c
        /*00a2*/ 	.short	(.L_31 - .L_30)


	//   ....[0]....
.L_30:
        /*00a4*/ 	.word	0x000004f0


	//----- nvinfo : EIATTR_REQNTID
	.align		4
.L_31:
        /*00a8*/ 	.byte	0x04, 0x10
        /*00aa*/ 	.short	(.L_33 - .L_32)
.L_32:
        /*00ac*/ 	.word	0x00000080
        /*00b0*/ 	.word	0x00000001
        /*00b4*/ 	.word	0x00000001


	//----- nvinfo : EIATTR_CBANK_PARAM_SIZE
	.align		4
.L_33:
        /*00b8*/ 	.byte	0x03, 0x19
        /*00ba*/ 	.short	0x0044


	//----- nvinfo : EIATTR_PARAM_CBANK
	.align		4
        /*00bc*/ 	.byte	0x04, 0x0a
        /*00be*/ 	.short	(.L_35 - .L_34)
	.align		4
.L_34:
        /*00c0*/ 	.word	index@(.nv.constant0.triton_poi_fused__native_batch_norm_legit_no_training_add_convolution_relu_61)
        /*00c4*/ 	.short	0x0210
        /*00c6*/ 	.short	0x0044


	//----- nvinfo : EIATTR_SW_WAR
	.align		4
.L_35:
        /*00c8*/ 	.byte	0x04, 0x36
        /*00ca*/ 	.short	(.L_37 - .L_36)
.L_36:
        /*00cc*/ 	.word	0x00000008
.L_37:


//--------------------- .nv.callgraph             --------------------------
	.section	.nv.callgraph,"",@"SHT_CUDA_CALLGRAPH"
	.align	4
	.sectionentsize	8
	.align		4
        /*0000*/ 	.word	0x00000000
	.align		4
        /*0004*/ 	.word	0xffffffff
	.align		4
        /*0008*/ 	.word	0x00000000
	.align		4
        /*000c*/ 	.word	0xfffffffe
	.align		4
        /*0010*/ 	.word	0x00000000
	.align		4
        /*0014*/ 	.word	0xfffffffd
	.align		4
        /*0018*/ 	.word	0x00000000
	.align		4
        /*001c*/ 	.word	0xfffffffc


//--------------------- .nv.constant4             --------------------------
	.section	.nv.constant4,"a",@progbits
	.align	8
	.align		8
.nv.constant4:
        /*0000*/ 	.dword	_$_str
	.align		8
        /*0008*/ 	.dword	_$_str_$_2


//--------------------- .text.triton_poi_fused__native_batch_norm_legit_no_training_add_convolution_relu_61 --------------------------
	.section	.text.triton_poi_fused__native_batch_norm_legit_no_training_add_convolution_relu_61,"ax",@progbits
	.align	128
        .global         triton_poi_fused__native_batch_norm_legit_no_training_add_convolution_relu_61
        .type           triton_poi_fused__native_batch_norm_legit_no_training_add_convolution_relu_61,@function
        .size           triton_poi_fused__native_batch_norm_legit_no_training_add_convolution_relu_61,(.L_x_1 - triton_poi_fused__native_batch_norm_legit_no_training_add_convolution_relu_61)
        .other          triton_poi_fused__native_batch_norm_legit_no_training_add_convolution_relu_61,@"STO_CUDA_ENTRY STV_DEFAULT"
triton_poi_fused__native_batch_norm_legit_no_training_add_convolution_relu_61:
.text.triton_poi_fused__native_batch_norm_legit_no_training_add_convolution_relu_61:
[----:B------:R-:W-:Y:S01]  /*0000*/  LDC R1, c[0x0][0x28] ;  /* 0x00000a00ff017b82 */ /* 0x000fe20000000800 */
[----:B------:R-:W1:Y:S07]  /*0010*/  S2R R0, SR_TID.X ;  /* 0x0000000000007919 */ /* 0x000e6e0000002100 */
[----:B------:R-:W2:Y:S01]  /*0020*/  LDC.64 R20, c[0x0][0x228] ;  /* 0x00008a00ff147b82 */ /* 0x000ea20000000a00 */
[----:B------:R-:W-:Y:S01]  /*0030*/  ULDC.64 UR4, c[0x0][0x208] ;  /* 0x0000820000047ab9 */ /* 0x000fe20000000a00 */
[----:B------:R-:W3:Y:S06]  /*0040*/  S2R R5, SR_CTAID.X ;  /* 0x0000000000057919 */ /* 0x000eec0000002500 */
[----:B------:R-:W4:Y:S08]  /*0050*/  LDC.64 R18, c[0x0][0x218] ;  /* 0x00008600ff127b82 */ /* 0x000f300000000a00 */
[----:B------:R-:W5:Y:S08]  /*0060*/  LDC.64 R22, c[0x0][0x220] ;  /* 0x00008800ff167b82 */ /* 0x000f700000000a00 */
[----:B------:R-:W4:Y:S01]  /*0070*/  LDC.64 R16, c[0x0][0x230] ;  /* 0x00008c00ff107b82 */ /* 0x000f220000000a00 */
[----:B-1----:R-:W-:-:S07]  /*0080*/  SHF.L.U32 R0, R0, 0x2, RZ ;  /* 0x0000000200007819 */ /* 0x002fce00000006ff */
[----:B------:R-:W1:Y:S01]  /*0090*/  LDC.64 R10, c[0x0][0x238] ;  /* 0x00008e00ff0a7b82 */ /* 0x000e620000000a00 */
[----:B---3--:R-:W-:Y:S02]  /*00a0*/  SHF.R.S32.HI R3, RZ, 0x16, R5 ;  /* 0x00000016ff037819 */ /* 0x008fe40000011405 */
[----:B------:R-:W-:Y:S02]  /*00b0*/  LOP3.LUT R0, R0, 0x1fc, RZ, 0xc0, !PT ;  /* 0x000001fc00007812 */ /* 0x000fe400078ec0ff */
[----:B------:R-:W-:-:S03]  /*00c0*/  SGXT R3, R3, 0x1 ;  /* 0x000000010303781a */ /* 0x000fc60000000200 */
[----:B------:R-:W3:Y:S01]  /*00d0*/  LDC.64 R8, c[0x0][0x240] ;  /* 0x00009000ff087b82 */ /* 0x000ee20000000a00 */
[----:B------:R-:W-:-:S04]  /*00e0*/  LEA R0, R5, R0, 0x9 ;  /* 0x0000000005007211 */ /* 0x000fc800078e48ff */
[----:B------:R-:W-:-:S04]  /*00f0*/  LEA.HI R3, R3, R0, RZ, 0x6 ;  /* 0x0000000003037211 */ /* 0x000fc800078f30ff */
[--C-:B------:R-:W-:Y:S02]  /*0100*/  SHF.R.S32.HI R15, RZ, 0x6, R3.reuse ;  /* 0x00000006ff0f7819 */ /* 0x100fe40000011403 */
[----:B------:R-:W-:-:S04]  /*0110*/  SHF.R.S32.HI R2, RZ, 0x1f, R3 ;  /* 0x0000001fff027819 */ /* 0x000fc80000011403 */
[----:B------:R-:W-:-:S04]  /*0120*/  LEA.HI R2, R2, R15, RZ, 0x8 ;  /* 0x0000000f02027211 */ /* 0x000fc800078f40ff */
[----:B------:R-:W-:-:S04]  /*0130*/  LOP3.LUT R2, R2, 0xffffff00, RZ, 0xc0, !PT ;  /* 0xffffff0002027812 */ /* 0x000fc800078ec0ff */
[----:B------:R-:W-:Y:S02]  /*0140*/  IADD3 R15, R15, -R2, RZ ;  /* 0x800000020f0f7210 */ /* 0x000fe40007ffe0ff */
[----:B------:R-:W1:Y:S03]  /*0150*/  LDC.64 R2, c[0x0][0x210] ;  /* 0x00008400ff027b82 */ /* 0x000e660000000a00 */
[----:B--2---:R-:W-:-:S05]  /*0160*/  IMAD.WIDE R20, R15, 0x4, R20 ;  /* 0x000000040f147825 */ /* 0x004fca00078e0214 */
[----:B------:R5:W2:Y:S01]  /*0170*/  LDG.E.EL R14, desc[UR4][R20.64] ;  /* 0x00000004140e7981 */ /* 0x000aa2000c2e1900 */
[----:B----4-:R-:W-:-:S05]  /*0180*/  IMAD.WIDE R18, R15, 0x4, R18 ;  /* 0x000000040f127825 */ /* 0x010fca00078e0212 */
[----:B------:R4:W2:Y:S01]  /*0190*/  LDG.E.EL R13, desc[UR4][R18.64] ;  /* 0x00000004120d7981 */ /* 0x0008a2000c2e1900 */
[----:B-----5:R-:W-:-:S04]  /*01a0*/  IMAD.WIDE R20, R15, 0x4, R22 ;  /* 0x000000040f147825 */ /* 0x020fc800078e0216 */
[----:B01----:R-:W-:Y:S01]  /*01b0*/  IMAD.WIDE R2, R0, 0x4, R2 ;  /* 0x0000000400027825 */ /* 0x003fe200078e0202 */
[----:B------:R-:W5:Y:S04]  /*01c0*/  LDG.E.EL R12, desc[UR4][R20.64] ;  /* 0x00000004140c7981 */ /* 0x000f68000c2e1900 */
[----:B------:R-:W5:Y:S01]  /*01d0*/  LDG.E.128 R4, desc[UR4][R2.64] ;  /* 0x0000000402047981 */ /* 0x000f62000c1e1d00 */
[----:B------:R-:W-:-:S04]  /*01e0*/  IMAD.WIDE R22, R15, 0x4, R16 ;  /* 0x000000040f167825 */ /* 0x000fc800078e0210 */
[----:B------:R-:W-:Y:S02]  /*01f0*/  IMAD.WIDE R16, R15, 0x4, R10 ;  /* 0x000000040f107825 */ /* 0x000fe400078e020a */
[----:B------:R-:W5:Y:S04]  /*0200*/  LDG.E.EL R15, desc[UR4][R22.64] ;  /* 0x00000004160f7981 */ /* 0x000f68000c2e1900 */
[----:B------:R0:W5:Y:S01]  /*0210*/  LDG.E.EL R16, desc[UR4][R16.64] ;  /* 0x0000000410107981 */ /* 0x000162000c2e1900 */
[----:B---3--:R-:W-:-:S06]  /*0220*/  IMAD.WIDE R8, R0, 0x4, R8 ;  /* 0x0000000400087825 */ /* 0x008fcc00078e0208 */
[----:B------:R-:W3:Y:S01]  /*0230*/  LDG.E.128 R8, desc[UR4][R8.64] ;  /* 0x0000000408087981 */ /* 0x000ee2000c1e1d00 */
[----:B----4-:R-:W-:Y:S01]  /*0240*/  HFMA2.MMA R18, -RZ, RZ, 1.625, 0 ;  /* 0x3e800000ff127435 */ /* 0x010fe200000001ff */
[----:B--2---:R-:W-:-:S04]  /*0250*/  FADD R14, R14, 9.9999997473787516356e-06 ;  /* 0x3727c5ac0e0e7421 */ /* 0x004fc80000000000 */
[----:B------:R-:W1:Y:S02]  /*0260*/  MUFU.SQRT R24, R14 ;  /* 0x0000000e00187308 */ /* 0x000e640000002000 */
[C---:B-1----:R-:W-:Y:S02]  /*0270*/  FSETP.GT.AND P0, PT, R24.reuse, 8.50705917302346158658e+37, PT ;  /* 0x7e8000001800780b */ /* 0x042fe40003f04000 */
[----:B------:R-:W-:-:S11]  /*0280*/  FSETP.GEU.AND P1, PT, R24, 1.175494350822287508e-38, PT ;  /* 0x008000001800780b */ /* 0x000fd60003f2e000 */
[----:B------:R-:W-:-:S04]  /*0290*/  @P0 FMUL R24, R24, 0.25 ;  /* 0x3e80000018180820 */ /* 0x000fc80000400000 */
[----:B------:R-:W-:-:S06]  /*02a0*/  @!P1 FMUL R24, R24, 16777216 ;  /* 0x4b80000018189820 */ /* 0x000fcc0000400000 */
[----:B------:R-:W1:Y:S01]  /*02b0*/  MUFU.RCP R24, R24 ;  /* 0x0000001800187308 */ /* 0x000e620000001000 */
[----:B0-----:R-:W-:Y:S01]  /*02c0*/  FSEL R17, R18, 1, P0 ;  /* 0x3f80000012117808 */ /* 0x001fe20000000000 */
[--C-:B-----5:R-:W-:Y:S01]  /*02d0*/  FADD R4, R4, R13.reuse ;  /* 0x0000000d04047221 */ /* 0x120fe20000000000 */
[--C-:B------:R-:W-:Y:S01]  /*02e0*/  FADD R5, R5, R13.reuse ;  /* 0x0000000d05057221 */ /* 0x100fe20000000000 */
[--C-:B------:R-:W-:Y:S01]  /*02f0*/  FADD R6, R6, R13.reuse ;  /* 0x0000000d06067221 */ /* 0x100fe20000000000 */
[----:B------:R-:W-:Y:S01]  /*0300*/  FADD R7, R7, R13 ;  /* 0x0000000d07077221 */ /* 0x000fe20000000000 */
[----:B------:R-:W-:Y:S01]  /*0310*/  @!P1 FMUL R17, R17, 16777216 ;  /* 0x4b80000011119820 */ /* 0x000fe20000400000 */
[----:B------:R-:W0:Y:S01]  /*0320*/  LDC.64 R18, c[0x0][0x248] ;  /* 0x00009200ff127b82 */ /* 0x000e220000000a00 */
[C---:B------:R-:W-:Y:S01]  /*0330*/  FADD R14, -R12.reuse, R4 ;  /* 0x000000040c0e7221 */ /* 0x040fe20000000100 */
[C---:B------:R-:W-:Y:S01]  /*0340*/  FADD R20, -R12.reuse, R5 ;  /* 0x000000050c147221 */ /* 0x040fe20000000100 */
[C---:B------:R-:W-:Y:S01]  /*0350*/  FADD R22, -R12.reuse, R6 ;  /* 0x000000060c167221 */ /* 0x040fe20000000100 */
[----:B------:R-:W-:Y:S01]  /*0360*/  FADD R12, -R12, R7 ;  /* 0x000000070c0c7221 */ /* 0x000fe20000000100 */
[----:B-1----:R-:W-:-:S04]  /*0370*/  FMUL R17, R24, R17 ;  /* 0x0000001118117220 */ /* 0x002fc80000400000 */
[C---:B------:R-:W-:Y:S01]  /*0380*/  FMUL R14, R17.reuse, R14 ;  /* 0x0000000e110e7220 */ /* 0x040fe20000400000 */
[C---:B------:R-:W-:Y:S01]  /*0390*/  FMUL R21, R17.reuse, R20 ;  /* 0x0000001411157220 */ /* 0x040fe20000400000 */
[C---:B------:R-:W-:Y:S01]  /*03a0*/  FMUL R13, R17.reuse, R22 ;  /* 0x00000016110d7220 */ /* 0x040fe20000400000 */
[----:B------:R-:W-:Y:S01]  /*03b0*/  FMUL R17, R17, R12 ;  /* 0x0000000c11117220 */ /* 0x000fe20000400000 */
[C-C-:B------:R-:W-:Y:S01]  /*03c0*/  FFMA R14, R15.reuse, R14, R16.reuse ;  /* 0x0000000e0f0e7223 */ /* 0x140fe20000000010 */
[C-C-:B------:R-:W-:Y:S01]  /*03d0*/  FFMA R21, R15.reuse, R21, R16.reuse ;  /* 0x000000150f157223 */ /* 0x140fe20000000010 */
[C-C-:B------:R-:W-:Y:S01]  /*03e0*/  FFMA R13, R15.reuse, R13, R16.reuse ;  /* 0x0000000d0f0d7223 */ /* 0x140fe20000000010 */
[----:B------:R-:W-:Y:S02]  /*03f0*/  FFMA R17, R15, R17, R16 ;  /* 0x000000110f117223 */ /* 0x000fe40000000010 */
[----:B------:R-:W-:Y:S02]  /*0400*/  FSETP.GEU.AND P3, PT, R14, RZ, PT ;  /* 0x000000ff0e00720b */ /* 0x000fe40003f6e000 */
[----:B------:R-:W-:-:S02]  /*0410*/  FSETP.GEU.AND P2, PT, R21, RZ, PT ;  /* 0x000000ff1500720b */ /* 0x000fc40003f4e000 */
[----:B------:R-:W-:Y:S02]  /*0420*/  FSETP.GEU.AND P1, PT, R13, RZ, PT ;  /* 0x000000ff0d00720b */ /* 0x000fe40003f2e000 */
[----:B------:R-:W-:Y:S02]  /*0430*/  FSETP.GEU.AND P0, PT, R17, RZ, PT ;  /* 0x000000ff1100720b */ /* 0x000fe40003f0e000 */
[----:B------:R-:W-:Y:S02]  /*0440*/  FSEL R15, R14, RZ, P3 ;  /* 0x000000ff0e0f7208 */ /* 0x000fe40001800000 */
[----:B------:R-:W-:Y:S02]  /*0450*/  FSEL R12, R21, RZ, P2 ;  /* 0x000000ff150c7208 */ /* 0x000fe40001000000 */
[----:B------:R-:W-:Y:S02]  /*0460*/  FSEL R13, R13, RZ, P1 ;  /* 0x000000ff0d0d7208 */ /* 0x000fe40000800000 */
[----:B------:R-:W-:Y:S01]  /*0470*/  FSEL R14, R17, RZ, P0 ;  /* 0x000000ff110e7208 */ /* 0x000fe20000000000 */
[----:B---3--:R-:W-:Y:S01]  /*0480*/  FADD R8, R8, R15 ;  /* 0x0000000f08087221 */ /* 0x008fe20000000000 */
[----:B------:R-:W-:Y:S01]  /*0490*/  FADD R9, R9, R12 ;  /* 0x0000000c09097221 */ /* 0x000fe20000000000 */
[----:B------:R-:W-:Y:S01]  /*04a0*/  FADD R10, R10, R13 ;  /* 0x0000000d0a0a7221 */ /* 0x000fe20000000000 */
[----:B0-----:R-:W-:-:S04]  /*04b0*/  IMAD.WIDE R18, R0, 0x4, R18 ;  /* 0x0000000400127825 */ /* 0x001fc800078e0212 */
[----:B------:R-:W-:Y:S01]  /*04c0*/  FADD R11, R11, R14 ;  /* 0x0000000e0b0b7221 */ /* 0x000fe20000000000 */
[----:B------:R-:W-:Y:S04]  /*04d0*/  STG.E.128 desc[UR4][R2.64], R4 ;  /* 0x0000000402007986 */ /* 0x000fe8000c101d04 */
[----:B------:R-:W-:Y:S01]  /*04e0*/  STG.E.128 desc[UR4][R18.64], R8 ;  /* 0x0000000812007986 */ /* 0x000fe2000c101d04 */
[----:B------:R-:W-:Y:S05]  /*04f0*/  EXIT ;  /* 0x000000000000794d */ /* 0x000fea0003800000 */
.L_x_0:
[----:B------:R-:W-:-:S00]  /*0500*/  BRA `(.L_x_0) ;  /* 0xfffffffc00fc7947 */ /* 0x000fc0000383ffff */
[----:B------:R-:W-:-:S00]  /*0510*/  NOP ;  /* 0x0000000000007918 */ /* 0x000fc00000000000 */
        /* <DEDUP_REMOVED lines=14> */
.L_x_1:


//--------------------- .nv.global.init           --------------------------
	.section	.nv.global.init,"aw",@progbits
.nv.global.init:
	.type		_$_str,@object
	.size		_$_str,(_$_str_$_2 - _$_str)
_$_str:
        /*0000*/ 	.byte	0x5f, 0x5f, 0x43, 0x55, 0x44, 0x41, 0x5f, 0x46, 0x54, 0x5a, 0x00
	.type		_$_str_$_2,@object
	.size		_$_str_$_2,(.L_1 - _$_str_$_2)
_$_str_$_2:
        /*000b*/ 	.byte	0x5f, 0x5f, 0x43, 0x55, 0x44, 0x41, 0x5f, 0x50, 0x52, 0x45, 0x43, 0x5f, 0x53, 0x51, 0x52, 0x54
        /*001b*/ 	.byte	0x00
.L_1:


//--------------------- .nv.constant0.triton_poi_fused__native_batch_norm_legit_no_training_add_convolution_relu_61 --------------------------
	.section	.nv.constant0.triton_poi_fused__native_batch_norm_legit_no_training_add_convolution_relu_61,"a",@progbits
	.sectionflags	@""
	.align	4
.nv.constant0.triton_poi_fused__native_batch_norm_legit_no_training_add_convolution_relu_61:
	.zero		596
